//
// Generated by NVIDIA NVVM Compiler
//
// Compiler Build ID: CL-36424714
// Cuda compilation tools, release 13.0, V13.0.88
// Based on NVVM 20.0.0
//

.version 9.0
.target sm_100
.address_size 64

	// .globl	_Z5Conv1IfffEvPT_S1_S1_mmmm
// _ZZ5Conv1IfffEvPT_S1_S1_mmmmE3sIn has been demoted

.visible .entry _Z5Conv1IfffEvPT_S1_S1_mmmm(
	.param .u64 .ptr .align 1 _Z5Conv1IfffEvPT_S1_S1_mmmm_param_0,
	.param .u64 .ptr .align 1 _Z5Conv1IfffEvPT_S1_S1_mmmm_param_1,
	.param .u64 .ptr .align 1 _Z5Conv1IfffEvPT_S1_S1_mmmm_param_2,
	.param .u64 _Z5Conv1IfffEvPT_S1_S1_mmmm_param_3,
	.param .u64 _Z5Conv1IfffEvPT_S1_S1_mmmm_param_4,
	.param .u64 _Z5Conv1IfffEvPT_S1_S1_mmmm_param_5,
	.param .u64 _Z5Conv1IfffEvPT_S1_S1_mmmm_param_6
)
{
	.reg .pred 	%p<3>;
	.reg .b32 	%r<11>;
	.reg .b32 	%f<27>;
	.reg .b64 	%rd<15>;
	// demoted variable
	.shared .align 4 .b8 _ZZ5Conv1IfffEvPT_S1_S1_mmmmE3sIn[4096];
	ld.param.u64 	%rd1, [_Z5Conv1IfffEvPT_S1_S1_mmmm_param_0];
	ld.param.u64 	%rd2, [_Z5Conv1IfffEvPT_S1_S1_mmmm_param_1];
	ld.param.u64 	%rd3, [_Z5Conv1IfffEvPT_S1_S1_mmmm_param_2];
	ld.param.u64 	%rd4, [_Z5Conv1IfffEvPT_S1_S1_mmmm_param_4];
	cvta.to.global.u64 	%rd5, %rd3;
	ld.global.f32 	%f1, [%rd5];
	ld.global.f32 	%f2, [%rd5+4];
	ld.global.f32 	%f3, [%rd5+8];
	ld.global.f32 	%f4, [%rd5+12];
	ld.global.f32 	%f5, [%rd5+16];
	ld.global.f32 	%f6, [%rd5+20];
	ld.global.f32 	%f7, [%rd5+24];
	ld.global.f32 	%f8, [%rd5+28];
	ld.global.f32 	%f9, [%rd5+32];
	mov.u32 	%r1, %tid.x;
	shl.b32 	%r2, %r1, 2;
	mov.u32 	%r3, _ZZ5Conv1IfffEvPT_S1_S1_mmmmE3sIn;
	add.s32 	%r4, %r3, %r2;
	cvta.to.global.u64 	%rd6, %rd2;
	mul.wide.u32 	%rd7, %r1, 4;
	add.s64 	%rd8, %rd6, %rd7;
	ld.global.f32 	%f10, [%rd8];
	st.shared.f32 	[%r4], %f10;
	shl.b64 	%rd9, %rd4, 2;
	add.s64 	%rd10, %rd8, %rd9;
	ld.global.f32 	%f11, [%rd10];
	st.shared.f32 	[%r4+1024], %f11;
	add.s64 	%rd11, %rd10, %rd9;
	ld.global.f32 	%f12, [%rd11];
	st.shared.f32 	[%r4+2048], %f12;
	add.s64 	%rd12, %rd11, %rd9;
	ld.global.f32 	%f13, [%rd12];
	st.shared.f32 	[%r4+3072], %f13;
	cvta.to.global.u64 	%rd13, %rd1;
	setp.gt.u32 	%p1, %r1, 1;
	selp.b32 	%r5, %r1, 0, %p1;
	shl.b32 	%r6, %r5, 2;
	add.s32 	%r7, %r3, %r6;
	ld.shared.f32 	%f14, [%r7];
	setp.lt.u32 	%p2, %r1, 254;
	selp.b32 	%r8, %r1, 255, %p2;
	shl.b32 	%r9, %r8, 2;
	add.s32 	%r10, %r3, %r9;
	ld.shared.f32 	%f15, [%r10];
	mul.f32 	%f16, %f10, %f2;
	fma.rn.f32 	%f17, %f14, %f1, %f16;
	fma.rn.f32 	%f18, %f15, %f3, %f17;
	ld.shared.f32 	%f19, [%r7+1024];
	ld.shared.f32 	%f20, [%r10+1024];
	fma.rn.f32 	%f21, %f19, %f4, %f18;
	fma.rn.f32 	%f22, %f11, %f5, %f21;
	fma.rn.f32 	%f23, %f20, %f6, %f22;
	fma.rn.f32 	%f24, %f14, %f7, %f23;
	fma.rn.f32 	%f25, %f10, %f8, %f24;
	fma.rn.f32 	%f26, %f15, %f9, %f25;
	add.s64 	%rd14, %rd13, %rd7;
	st.global.f32 	[%rd14], %f26;
	ret;

}


// ===== COMPILED SASS (sm_100) =====

	.target	sm_100

	.elftype	@"ET_EXEC"


//--------------------- .note.nv.tkinfo           --------------------------
	.section	.note.nv.tkinfo,"",@"SHT_NOTE"
	.sectionflags	@"SHF_NOTE_NV_TKINFO"
	.tkinfo
        /*0018*/ 	.word	0x00000002
        /*0030*/ 	.string	""
        /*0030*/ 	.string	"ptxas"
        /*0030*/ 	.string	"Cuda compilation tools, release 13.0, V13.0.88"
        /*0030*/ 	.string	"Build cuda_13.0.r13.0/compiler.36424714_0"
        /*0030*/ 	.string	"-arch sm_100 -m 64 "



//--------------------- .note.nv.cuinfo           --------------------------
	.section	.note.nv.cuinfo,"",@"SHT_NOTE"
	.sectionflags	@"SHF_NOTE_NV_CUINFO"
        /*0018*/ 	.short	0x0002
        /*001a*/ 	.short	0x0064
        /*001c*/ 	.short	0x0082
	.zero		2


//--------------------- .nv.info                  --------------------------
	.section	.nv.info,"",@"SHT_CUDA_INFO"
	.align	4


	//----- nvinfo : EIATTR_REGCOUNT
	.align		4
        /*0000*/ 	.byte	0x04, 0x2f
        /*0002*/ 	.short	(.L_1 - .L_0)
	.align		4
.L_0:
        /*0004*/ 	.word	index@(_Z5Conv1IfffEvPT_S1_S1_mmmm)
        /*0008*/ 	.word	0x0000001b


	//----- nvinfo : EIATTR_FRAME_SIZE
	.align		4
.L_1:
        /*000c*/ 	.byte	0x04, 0x11
        /*000e*/ 	.short	(.L_3 - .L_2)
	.align		4
.L_2:
        /*0010*/ 	.word	index@(_Z5Conv1IfffEvPT_S1_S1_mmmm)
        /*0014*/ 	.word	0x00000000


	//----- nvinfo : EIATTR_MIN_STACK_SIZE
	.align		4
.L_3:
        /*0018*/ 	.byte	0x04, 0x12
        /*001a*/ 	.short	(.L_5 - .L_4)
	.align		4
.L_4:
        /*001c*/ 	.word	index@(_Z5Conv1IfffEvPT_S1_S1_mmmm)
        /*0020*/ 	.word	0x00000000
.L_5:


//--------------------- .nv.compat                --------------------------
	.section	.nv.compat,"",@"SHT_CUDA_COMPAT_INFO"
	.align	4
        /*0000*/ 	.byte	0x02, 0x09, 0x00, 0x00, 0x02, 0x02, 0x01, 0x00, 0x02, 0x05, 0x05, 0x00, 0x03, 0x07, 0x01, 0x01
        /*0010*/ 	.byte	0x02, 0x03, 0x00, 0x00, 0x02, 0x06, 0x01, 0x00, 0x04, 0x0b, 0x08, 0x00, 0x09, 0x00, 0x00, 0x00
        /*0020*/ 	.byte	0x00, 0x00, 0x00, 0x00


//--------------------- .nv.info._Z5Conv1IfffEvPT_S1_S1_mmmm --------------------------
	.section	.nv.info._Z5Conv1IfffEvPT_S1_S1_mmmm,"",@"SHT_CUDA_INFO"
	.sectionflags	@""
	.align	4


	//----- nvinfo : EIATTR_CUDA_API_VERSION
	.align		4
        /*0000*/ 	.byte	0x04, 0x37
        /*0002*/ 	.short	(.L_7 - .L_6)
.L_6:
        /*0004*/ 	.word	0x00000082


	//----- nvinfo : EIATTR_KPARAM_INFO
	.align		4
.L_7:
        /*0008*/ 	.byte	0x04, 0x17
        /*000a*/ 	.short	(.L_9 - .L_8)
.L_8:
        /*000c*/ 	.word	0x00000000
        /*0010*/ 	.short	0x0006
        /*0012*/ 	.short	0x0030
        /*0014*/ 	.byte	0x00, 0xf0, 0x21, 0x00


	//----- nvinfo : EIATTR_KPARAM_INFO
	.align		4
.L_9:
        /*0018*/ 	.byte	0x04, 0x17
        /*001a*/ 	.short	(.L_11 - .L_10)
.L_10:
        /*001c*/ 	.word	0x00000000
        /*0020*/ 	.short	0x0005
        /*0022*/ 	.short	0x0028
        /*0024*/ 	.byte	0x00, 0xf0, 0x21, 0x00


	//----- nvinfo : EIATTR_KPARAM_INFO
	.align		4
.L_11:
        /*0028*/ 	.byte	0x04, 0x17
        /*002a*/ 	.short	(.L_13 - .L_12)
.L_12:
        /*002c*/ 	.word	0x00000000
        /*0030*/ 	.short	0x0004
        /*0032*/ 	.short	0x0020
        /*0034*/ 	.byte	0x00, 0xf0, 0x21, 0x00


	//----- nvinfo : EIATTR_KPARAM_INFO
	.align		4
.L_13:
        /*0038*/ 	.byte	0x04, 0x17
        /*003a*/ 	.short	(.L_15 - .L_14)
.L_14:
        /*003c*/ 	.word	0x00000000
        /*0040*/ 	.short	0x0003
        /*0042*/ 	.short	0x0018
        /*0044*/ 	.byte	0x00, 0xf0, 0x21, 0x00


	//----- nvinfo : EIATTR_KPARAM_INFO
	.align		4
.L_15:
        /*0048*/ 	.byte	0x04, 0x17
        /*004a*/ 	.short	(.L_17 - .L_16)
.L_16:
        /*004c*/ 	.word	0x00000000
        /*0050*/ 	.short	0x0002
        /*0052*/ 	.short	0x0010
        /*0054*/ 	.byte	0x00, 0xf5, 0x21, 0x00


	//----- nvinfo : EIATTR_KPARAM_INFO
	.align		4
.L_17:
        /*0058*/ 	.byte	0x04, 0x17
        /*005a*/ 	.short	(.L_19 - .L_18)
.L_18:
        /*005c*/ 	.word	0x00000000
        /*0060*/ 	.short	0x0001
        /*0062*/ 	.short	0x0008
        /*0064*/ 	.byte	0x00, 0xf5, 0x21, 0x00


	//----- nvinfo : EIATTR_KPARAM_INFO
	.align		4
.L_19:
        /*0068*/ 	.byte	0x04, 0x17
        /*006a*/ 	.short	(.L_21 - .L_20)
.L_20:
        /*006c*/ 	.word	0x00000000
        /*0070*/ 	.short	0x0000
        /*0072*/ 	.short	0x0000
        /*0074*/ 	.byte	0x00, 0xf5, 0x21, 0x00


	//----- nvinfo : EIATTR_SPARSE_MMA_MASK
	.align		4
.L_21:
        /*0078*/ 	.byte	0x03, 0x50
        /*007a*/ 	.short	0x0000


	//----- nvinfo : EIATTR_MAXREG_COUNT
	.align		4
        /*007c*/ 	.byte	0x03, 0x1b
        /*007e*/ 	.short	0x00ff


	//----- nvinfo : EIATTR_MERCURY_ISA_VERSION
	.align		4
        /*0080*/ 	.byte	0x03, 0x5f
        /*0082*/ 	.short	0x0101


	//----- nvinfo : EIATTR_VRC_CTA_INIT_COUNT
	.align		4
        /*0084*/ 	.byte	0x02, 0x4a
	.zero		1
	.zero		1


	//----- nvinfo : EIATTR_EXIT_INSTR_OFFSETS
	.align		4
        /*0088*/ 	.byte	0x04, 0x1c
        /*008a*/ 	.short	(.L_23 - .L_22)


	//   ....[0]....
.L_22:
        /*008c*/ 	.word	0x000003a0


	//----- nvinfo : EIATTR_CBANK_PARAM_SIZE
	.align		4
.L_23:
        /*0090*/ 	.byte	0x03, 0x19
        /*0092*/ 	.short	0x0038


	//----- nvinfo : EIATTR_PARAM_CBANK
	.align		4
        /*0094*/ 	.byte	0x04, 0x0a
        /*0096*/ 	.short	(.L_25 - .L_24)
	.align		4
.L_24:
        /*0098*/ 	.word	index@(.nv.constant0._Z5Conv1IfffEvPT_S1_S1_mmmm)
        /*009c*/ 	.short	0x0380
        /*009e*/ 	.short	0x0038


	//----- nvinfo : EIATTR_SW_WAR
	.align		4
.L_25:
        /*00a0*/ 	.byte	0x04, 0x36
        /*00a2*/ 	.short	(.L_27 - .L_26)
.L_26:
        /*00a4*/ 	.word	0x00000008
.L_27:


//--------------------- .nv.callgraph             --------------------------
	.section	.nv.callgraph,"",@"SHT_CUDA_CALLGRAPH"
	.align	4
	.sectionentsize	8
	.align		4
        /*0000*/ 	.word	0x00000000
	.align		4
        /*0004*/ 	.word	0xffffffff
	.align		4
        /*0008*/ 	.word	0x00000000
	.align		4
        /*000c*/ 	.word	0xfffffffe
	.align		4
        /*0010*/ 	.word	0x00000000
	.align		4
        /*0014*/ 	.word	0xfffffffd
	.align		4
        /*0018*/ 	.word	0x00000000
	.align		4
        /*001c*/ 	.word	0xfffffffc


//--------------------- .text._Z5Conv1IfffEvPT_S1_S1_mmmm --------------------------
	.section	.text._Z5Conv1IfffEvPT_S1_S1_mmmm,"ax",@progbits
	.align	128
        .global         _Z5Conv1IfffEvPT_S1_S1_mmmm
        .type           _Z5Conv1IfffEvPT_S1_S1_mmmm,@function
        .size           _Z5Conv1IfffEvPT_S1_S1_mmmm,(.L_x_1 - _Z5Conv1IfffEvPT_S1_S1_mmmm)
        .other          _Z5Conv1IfffEvPT_S1_S1_mmmm,@"STO_CUDA_ENTRY STV_DEFAULT"
_Z5Conv1IfffEvPT_S1_S1_mmmm:
.text._Z5Conv1IfffEvPT_S1_S1_mmmm:
[----:B------:R-:W-:Y:S01]  /*0000*/  LDC R1, c[0x0][0x37c] ;  /* 0x0000df00ff017b82 */ /* 0x000fe20000000800 */
[----:B------:R-:W0:Y:S07]  /*0010*/  S2R R0, SR_TID.X ;  /* 0x0000000000007919 */ /* 0x000e2e0000002100 */
[----:B------:R-:W0:Y:S01]  /*0020*/  LDC.64 R6, c[0x0][0x388] ;  /* 0x0000e200ff067b82 */ /* 0x000e220000000a00 */
[----:B------:R-:W1:Y:S01]  /*0030*/  LDCU.64 UR4, c[0x0][0x3a0] ;  /* 0x00007400ff0477ac */ /* 0x000e620008000a00 */
[----:B------:R-:W2:Y:S01]  /*0040*/  LDCU.64 UR6, c[0x0][0x358] ;  /* 0x00006b00ff0677ac */ /* 0x000ea20008000a00 */
[----:B-1----:R-:W-:-:S02]  /*0050*/  USHF.L.U64.HI UR5, UR4, 0x2, UR5 ;  /* 0x0000000204057899 */ /* 0x002fc40008010205 */
[----:B------:R-:W-:Y:S01]  /*0060*/  USHF.L.U32 UR4, UR4, 0x2, URZ ;  /* 0x0000000204047899 */ /* 0x000fe200080006ff */
[----:B0-----:R-:W-:-:S05]  /*0070*/  IMAD.WIDE.U32 R6, R0, 0x4, R6 ;  /* 0x0000000400067825 */ /* 0x001fca00078e0006 */
[----:B------:R-:W-:Y:S01]  /*0080*/  IADD3 R12, P0, PT, R6, UR4, RZ ;  /* 0x00000004060c7c10 */ /* 0x000fe2000ff1e0ff */
[----:B--2---:R-:W2:Y:S03]  /*0090*/  LDG.E R2, desc[UR6][R6.64] ;  /* 0x0000000606027981 */ /* 0x004ea6000c1e1900 */
[----:B------:R-:W-:Y:S02]  /*00a0*/  IADD3.X R13, PT, PT, R7, UR5, RZ, P0, !PT ;  /* 0x00000005070d7c10 */ /* 0x000fe400087fe4ff */
[----:B------:R-:W-:-:S03]  /*00b0*/  IADD3 R14, P0, PT, R12, UR4, RZ ;  /* 0x000000040c0e7c10 */ /* 0x000fc6000ff1e0ff */
[----:B------:R0:W3:Y:S01]  /*00c0*/  LDG.E R3, desc[UR6][R12.64] ;  /* 0x000000060c037981 */ /* 0x0000e2000c1e1900 */
[----:B------:R-:W-:Y:S02]  /*00d0*/  IADD3.X R15, PT, PT, R13, UR5, RZ, P0, !PT ;  /* 0x000000050d0f7c10 */ /* 0x000fe400087fe4ff */
[----:B------:R-:W-:-:S04]  /*00e0*/  IADD3 R16, P0, PT, R14, UR4, RZ ;  /* 0x000000040e107c10 */ /* 0x000fc8000ff1e0ff */
[----:B------:R-:W-:Y:S02]  /*00f0*/  IADD3.X R17, PT, PT, R15, UR5, RZ, P0, !PT ;  /* 0x000000050f117c10 */ /* 0x000fe400087fe4ff */
[----:B------:R-:W4:Y:S04]  /*0100*/  LDG.E R15, desc[UR6][R14.64] ;  /* 0x000000060e0f7981 */ /* 0x000f28000c1e1900 */
[----:B------:R1:W5:Y:S01]  /*0110*/  LDG.E R17, desc[UR6][R16.64] ;  /* 0x0000000610117981 */ /* 0x000362000c1e1900 */
[----:B------:R-:W0:Y:S03]  /*0120*/  LDC.64 R4, c[0x0][0x390] ;  /* 0x0000e400ff047b82 */ /* 0x000e260000000a00 */
[----:B0-----:R-:W5:Y:S04]  /*0130*/  LDG.E R19, desc[UR6][R4.64+0x4] ;  /* 0x0000040604137981 */ /* 0x001f68000c1e1900 */
[----:B------:R-:W5:Y:S04]  /*0140*/  LDG.E R18, desc[UR6][R4.64] ;  /* 0x0000000604127981 */ /* 0x000f68000c1e1900 */
[----:B------:R-:W5:Y:S04]  /*0150*/  LDG.E R20, desc[UR6][R4.64+0x8] ;  /* 0x0000080604147981 */ /* 0x000f68000c1e1900 */
[----:B------:R-:W5:Y:S04]  /*0160*/  LDG.E R11, desc[UR6][R4.64+0xc] ;  /* 0x00000c06040b7981 */ /* 0x000f68000c1e1900 */
[----:B------:R-:W5:Y:S04]  /*0170*/  LDG.E R10, desc[UR6][R4.64+0x10] ;  /* 0x00001006040a7981 */ /* 0x000f68000c1e1900 */
[----:B------:R-:W5:Y:S04]  /*0180*/  LDG.E R9, desc[UR6][R4.64+0x14] ;  /* 0x0000140604097981 */ /* 0x000f68000c1e1900 */
[----:B------:R-:W5:Y:S04]  /*0190*/  LDG.E R8, desc[UR6][R4.64+0x18] ;  /* 0x0000180604087981 */ /* 0x000f68000c1e1900 */
[----:B------:R-:W5:Y:S04]  /*01a0*/  LDG.E R7, desc[UR6][R4.64+0x1c] ;  /* 0x00001c0604077981 */ /* 0x000f68000c1e1900 */
[----:B------:R0:W5:Y:S01]  /*01b0*/  LDG.E R6, desc[UR6][R4.64+0x20] ;  /* 0x0000200604067981 */ /* 0x000162000c1e1900 */
[----:B------:R-:W0:Y:S01]  /*01c0*/  S2UR UR5, SR_CgaCtaId ;  /* 0x00000000000579c3 */ /* 0x000e220000008800 */
[----:B------:R-:W-:Y:S01]  /*01d0*/  UMOV UR4, 0x400 ;  /* 0x0000040000047882 */ /* 0x000fe20000000000 */
[----:B------:R-:W-:-:S02]  /*01e0*/  ISETP.GT.U32.AND P0, PT, R0, 0x1, PT ;  /* 0x000000010000780c */ /* 0x000fc40003f04070 */
[C---:B------:R-:W-:Y:S02]  /*01f0*/  ISETP.GE.U32.AND P1, PT, R0.reuse, 0xfe, PT ;  /* 0x000000fe0000780c */ /* 0x040fe40003f26070 */
[C---:B------:R-:W-:Y:S02]  /*0200*/  SEL R13, R0.reuse, RZ, P0 ;  /* 0x000000ff000d7207 */ /* 0x040fe40000000000 */
[----:B-1----:R-:W-:Y:S01]  /*0210*/  SEL R16, R0, 0xff, !P1 ;  /* 0x000000ff00107807 */ /* 0x002fe20004800000 */
[----:B0-----:R-:W0:Y:S01]  /*0220*/  LDC.64 R4, c[0x0][0x380] ;  /* 0x0000e000ff047b82 */ /* 0x001e220000000a00 */
[----:B------:R-:W-:-:S06]  /*0230*/  ULEA UR4, UR5, UR4, 0x18 ;  /* 0x0000000405047291 */ /* 0x000fcc000f8ec0ff */
[----:B------:R-:W-:Y:S02]  /*0240*/  LEA R12, R0, UR4, 0x2 ;  /* 0x00000004000c7c11 */ /* 0x000fe4000f8e10ff */
[----:B------:R-:W-:Y:S02]  /*0250*/  LEA R14, R13, UR4, 0x2 ;  /* 0x000000040d0e7c11 */ /* 0x000fe4000f8e10ff */
[----:B------:R-:W-:Y:S01]  /*0260*/  LEA R16, R16, UR4, 0x2 ;  /* 0x0000000410107c11 */ /* 0x000fe2000f8e10ff */
[----:B0-----:R-:W-:Y:S01]  /*0270*/  IMAD.WIDE.U32 R4, R0, 0x4, R4 ;  /* 0x0000000400047825 */ /* 0x001fe200078e0004 */
[----:B--2---:R-:W-:Y:S04]  /*0280*/  STS [R12], R2 ;  /* 0x000000020c007388 */ /* 0x004fe80000000800 */
[----:B---3--:R-:W-:Y:S04]  /*0290*/  STS [R12+0x400], R3 ;  /* 0x000400030c007388 */ /* 0x008fe80000000800 */
[----:B----4-:R-:W-:Y:S04]  /*02a0*/  STS [R12+0x800], R15 ;  /* 0x0008000f0c007388 */ /* 0x010fe80000000800 */
[----:B-----5:R-:W-:Y:S04]  /*02b0*/  STS [R12+0xc00], R17 ;  /* 0x000c00110c007388 */ /* 0x020fe80000000800 */
[----:B------:R-:W0:Y:S04]  /*02c0*/  LDS R21, [R14] ;  /* 0x000000000e157984 */ /* 0x000e280000000800 */
[----:B------:R-:W1:Y:S04]  /*02d0*/  LDS R13, [R16] ;  /* 0x00000000100d7984 */ /* 0x000e680000000800 */
[----:B------:R-:W2:Y:S04]  /*02e0*/  LDS R22, [R14+0x400] ;  /* 0x000400000e167984 */ /* 0x000ea80000000800 */
[----:B------:R-:W3:Y:S01]  /*02f0*/  LDS R24, [R16+0x400] ;  /* 0x0004000010187984 */ /* 0x000ee20000000800 */
[----:B------:R-:W-:-:S04]  /*0300*/  FMUL R19, R19, R2 ;  /* 0x0000000213137220 */ /* 0x000fc80000400000 */
[----:B0-----:R-:W-:-:S04]  /*0310*/  FFMA R19, R18, R21, R19 ;  /* 0x0000001512137223 */ /* 0x001fc80000000013 */
[----:B-1----:R-:W-:-:S04]  /*0320*/  FFMA R20, R20, R13, R19 ;  /* 0x0000000d14147223 */ /* 0x002fc80000000013 */
[----:B--2---:R-:W-:-:S04]  /*0330*/  FFMA R11, R11, R22, R20 ;  /* 0x000000160b0b7223 */ /* 0x004fc80000000014 */
[----:B------:R-:W-:-:S04]  /*0340*/  FFMA R10, R10, R3, R11 ;  /* 0x000000030a0a7223 */ /* 0x000fc8000000000b */
[----:B---3--:R-:W-:-:S04]  /*0350*/  FFMA R9, R9, R24, R10 ;  /* 0x0000001809097223 */ /* 0x008fc8000000000a */
[----:B------:R-:W-:-:S04]  /*0360*/  FFMA R8, R8, R21, R9 ;  /* 0x0000001508087223 */ /* 0x000fc80000000009 */
[----:B------:R-:W-:-:S04]  /*0370*/  FFMA R7, R7, R2, R8 ;  /* 0x0000000207077223 */ /* 0x000fc80000000008 */
[----:B------:R-:W-:-:S05]  /*0380*/  FFMA R7, R6, R13, R7 ;  /* 0x0000000d06077223 */ /* 0x000fca0000000007 */
[----:B------:R-:W-:Y:S01]  /*0390*/  STG.E desc[UR6][R4.64], R7 ;  /* 0x0000000704007986 */ /* 0x000fe2000c101906 */
[----:B------:R-:W-:Y:S05]  /*03a0*/  EXIT ;  /* 0x000000000000794d */ /* 0x000fea0003800000 */
.L_x_0:
[----:B------:R-:W-:-:S00]  /*03b0*/  BRA `(.L_x_0) ;  /* 0xfffffffc00fc7947 */ /* 0x000fc0000383ffff */
[----:B------:R-:W-:-:S00]  /*03c0*/  NOP ;  /* 0x0000000000007918 */ /* 0x000fc00000000000 */
        /* <DEDUP_REMOVED lines=11> */
.L_x_1:


//--------------------- .nv.shared._Z5Conv1IfffEvPT_S1_S1_mmmm --------------------------
	.section	.nv.shared._Z5Conv1IfffEvPT_S1_S1_mmmm,"aw",@nobits
	.sectionflags	@""
	.align	4
.nv.shared._Z5Conv1IfffEvPT_S1_S1_mmmm:
	.zero		5120


//--------------------- .nv.shared.reserved.0     --------------------------
	.section	.nv.shared.reserved.0,"aw",@nobits
	.weak		__nv_reservedSMEM_offset_0_alias
	.size		__nv_reservedSMEM_offset_0_alias, 0, 64
	.other		__nv_reservedSMEM_offset_0_alias,@"STO_CUDA_RESERVED_SHARED STV_DEFAULT"
__nv_reservedSMEM_offset_0_alias:
	.zero		0
	.zero		64


//--------------------- .nv.constant0._Z5Conv1IfffEvPT_S1_S1_mmmm --------------------------
	.section	.nv.constant0._Z5Conv1IfffEvPT_S1_S1_mmmm,"a",@progbits
	.sectionflags	@""
	.align	4
.nv.constant0._Z5Conv1IfffEvPT_S1_S1_mmmm:
	.zero		952


//--------------------- SYMBOLS --------------------------

	.type		.nv.reservedSmem.offset0,@object
	.size		.nv.reservedSmem.offset0,0x4
	.type		.nv.reservedSmem.cap,@object
	.size		.nv.reservedSmem.cap,0x4
